//
// Generated by NVIDIA NVVM Compiler
//
// Compiler Build ID: CL-36424714
// Cuda compilation tools, release 13.0, V13.0.88
// Based on NVVM 20.0.0
//

.version 9.0
.target sm_100
.address_size 64

	// .globl	_Z6reducePfS_
// _ZZ6reducePfS_E6shared has been demoted

.visible .entry _Z6reducePfS_(
	.param .u64 .ptr .align 1 _Z6reducePfS__param_0,
	.param .u64 .ptr .align 1 _Z6reducePfS__param_1
)
{
	.reg .pred 	%p<5>;
	.reg .b32 	%r<9>;
	.reg .b32 	%f<29>;
	.reg .b64 	%rd<13>;
	// demoted variable
	.shared .align 4 .b8 _ZZ6reducePfS_E6shared[1024];
	ld.param.u64 	%rd2, [_Z6reducePfS__param_0];
	ld.param.u64 	%rd1, [_Z6reducePfS__param_1];
	cvta.to.global.u64 	%rd3, %rd2;
	mov.u32 	%r1, %tid.x;
	mov.u32 	%r4, %ntid.x;
	mov.u32 	%r2, %ctaid.x;
	mul.lo.s32 	%r5, %r2, %r4;
	shl.b32 	%r6, %r5, 1;
	mul.wide.u32 	%rd4, %r6, 4;
	add.s64 	%rd5, %rd3, %rd4;
	mul.wide.u32 	%rd6, %r1, 4;
	add.s64 	%rd7, %rd5, %rd6;
	ld.global.f32 	%f1, [%rd7];
	mul.wide.s32 	%rd8, %r4, 4;
	add.s64 	%rd9, %rd7, %rd8;
	ld.global.f32 	%f2, [%rd9];
	add.f32 	%f3, %f1, %f2;
	shl.b32 	%r7, %r1, 2;
	mov.u32 	%r8, _ZZ6reducePfS_E6shared;
	add.s32 	%r3, %r8, %r7;
	st.volatile.shared.f32 	[%r3], %f3;
	bar.sync 	0;
	setp.gt.u32 	%p1, %r1, 127;
	@%p1 bra 	$L__BB0_2;
	ld.volatile.shared.f32 	%f4, [%r3+512];
	ld.volatile.shared.f32 	%f5, [%r3];
	add.f32 	%f6, %f4, %f5;
	st.volatile.shared.f32 	[%r3], %f6;
$L__BB0_2:
	bar.sync 	0;
	setp.gt.u32 	%p2, %r1, 63;
	@%p2 bra 	$L__BB0_4;
	ld.volatile.shared.f32 	%f7, [%r3+256];
	ld.volatile.shared.f32 	%f8, [%r3];
	add.f32 	%f9, %f7, %f8;
	st.volatile.shared.f32 	[%r3], %f9;
$L__BB0_4:
	bar.sync 	0;
	setp.gt.u32 	%p3, %r1, 31;
	@%p3 bra 	$L__BB0_7;
	ld.volatile.shared.f32 	%f10, [%r3+128];
	ld.volatile.shared.f32 	%f11, [%r3];
	add.f32 	%f12, %f10, %f11;
	st.volatile.shared.f32 	[%r3], %f12;
	ld.volatile.shared.f32 	%f13, [%r3+64];
	ld.volatile.shared.f32 	%f14, [%r3];
	add.f32 	%f15, %f13, %f14;
	st.volatile.shared.f32 	[%r3], %f15;
	ld.volatile.shared.f32 	%f16, [%r3+32];
	ld.volatile.shared.f32 	%f17, [%r3];
	add.f32 	%f18, %f16, %f17;
	st.volatile.shared.f32 	[%r3], %f18;
	ld.volatile.shared.f32 	%f19, [%r3+16];
	ld.volatile.shared.f32 	%f20, [%r3];
	add.f32 	%f21, %f19, %f20;
	st.volatile.shared.f32 	[%r3], %f21;
	ld.volatile.shared.f32 	%f22, [%r3+8];
	ld.volatile.shared.f32 	%f23, [%r3];
	add.f32 	%f24, %f22, %f23;
	st.volatile.shared.f32 	[%r3], %f24;
	ld.volatile.shared.f32 	%f25, [%r3+4];
	ld.volatile.shared.f32 	%f26, [%r3];
	add.f32 	%f27, %f25, %f26;
	st.volatile.shared.f32 	[%r3], %f27;
	setp.ne.s32 	%p4, %r1, 0;
	@%p4 bra 	$L__BB0_7;
	ld.volatile.shared.f32 	%f28, [_ZZ6reducePfS_E6shared];
	cvta.to.global.u64 	%rd10, %rd1;
	mul.wide.u32 	%rd11, %r2, 4;
	add.s64 	%rd12, %rd10, %rd11;
	st.global.f32 	[%rd12], %f28;
$L__BB0_7:
	ret;

}


// ===== COMPILED SASS (sm_100) =====

	.target	sm_100

	.elftype	@"ET_EXEC"


//--------------------- .note.nv.tkinfo           --------------------------
	.section	.note.nv.tkinfo,"",@"SHT_NOTE"
	.sectionflags	@"SHF_NOTE_NV_TKINFO"
	.tkinfo
        /*0018*/ 	.word	0x00000002
        /*0030*/ 	.string	""
        /*0030*/ 	.string	"ptxas"
        /*0030*/ 	.string	"Cuda compilation tools, release 13.0, V13.0.88"
        /*0030*/ 	.string	"Build cuda_13.0.r13.0/compiler.36424714_0"
        /*0030*/ 	.string	"-arch sm_100 -m 64 "



//--------------------- .note.nv.cuinfo           --------------------------
	.section	.note.nv.cuinfo,"",@"SHT_NOTE"
	.sectionflags	@"SHF_NOTE_NV_CUINFO"
        /*0018*/ 	.short	0x0002
        /*001a*/ 	.short	0x0064
        /*001c*/ 	.short	0x0082
	.zero		2


//--------------------- .nv.info                  --------------------------
	.section	.nv.info,"",@"SHT_CUDA_INFO"
	.align	4


	//----- nvinfo : EIATTR_REGCOUNT
	.align		4
        /*0000*/ 	.byte	0x04, 0x2f
        /*0002*/ 	.short	(.L_1 - .L_0)
	.align		4
.L_0:
        /*0004*/ 	.word	index@(_Z6reducePfS_)
        /*0008*/ 	.word	0x0000000d


	//----- nvinfo : EIATTR_FRAME_SIZE
	.align		4
.L_1:
        /*000c*/ 	.byte	0x04, 0x11
        /*000e*/ 	.short	(.L_3 - .L_2)
	.align		4
.L_2:
        /*0010*/ 	.word	index@(_Z6reducePfS_)
        /*0014*/ 	.word	0x00000000


	//----- nvinfo : EIATTR_MIN_STACK_SIZE
	.align		4
.L_3:
        /*0018*/ 	.byte	0x04, 0x12
        /*001a*/ 	.short	(.L_5 - .L_4)
	.align		4
.L_4:
        /*001c*/ 	.word	index@(_Z6reducePfS_)
        /*0020*/ 	.word	0x00000000
.L_5:


//--------------------- .nv.compat                --------------------------
	.section	.nv.compat,"",@"SHT_CUDA_COMPAT_INFO"
	.align	4
        /*0000*/ 	.byte	0x02, 0x09, 0x00, 0x00, 0x02, 0x02, 0x01, 0x00, 0x02, 0x05, 0x05, 0x00, 0x03, 0x07, 0x01, 0x01
        /*0010*/ 	.byte	0x02, 0x03, 0x00, 0x00, 0x02, 0x06, 0x01, 0x00, 0x04, 0x0b, 0x08, 0x00, 0x09, 0x00, 0x00, 0x00
        /*0020*/ 	.byte	0x00, 0x00, 0x00, 0x00


//--------------------- .nv.info._Z6reducePfS_    --------------------------
	.section	.nv.info._Z6reducePfS_,"",@"SHT_CUDA_INFO"
	.sectionflags	@""
	.align	4


	//----- nvinfo : EIATTR_CUDA_API_VERSION
	.align		4
        /*0000*/ 	.byte	0x04, 0x37
        /*0002*/ 	.short	(.L_7 - .L_6)
.L_6:
        /*0004*/ 	.word	0x00000082


	//----- nvinfo : EIATTR_KPARAM_INFO
	.align		4
.L_7:
        /*0008*/ 	.byte	0x04, 0x17
        /*000a*/ 	.short	(.L_9 - .L_8)
.L_8:
        /*000c*/ 	.word	0x00000000
        /*0010*/ 	.short	0x0001
        /*0012*/ 	.short	0x0008
        /*0014*/ 	.byte	0x00, 0xf5, 0x21, 0x00


	//----- nvinfo : EIATTR_KPARAM_INFO
	.align		4
.L_9:
        /*0018*/ 	.byte	0x04, 0x17
        /*001a*/ 	.short	(.L_11 - .L_10)
.L_10:
        /*001c*/ 	.word	0x00000000
        /*0020*/ 	.short	0x0000
        /*0022*/ 	.short	0x0000
        /*0024*/ 	.byte	0x00, 0xf5, 0x21, 0x00


	//----- nvinfo : EIATTR_SPARSE_MMA_MASK
	.align		4
.L_11:
        /*0028*/ 	.byte	0x03, 0x50
        /*002a*/ 	.short	0x0000


	//----- nvinfo : EIATTR_MAXREG_COUNT
	.align		4
        /*002c*/ 	.byte	0x03, 0x1b
        /*002e*/ 	.short	0x00ff


	//----- nvinfo : EIATTR_NUM_BARRIERS
	.align		4
        /*0030*/ 	.byte	0x02, 0x4c
        /*0032*/ 	.byte	0x01
	.zero		1


	//----- nvinfo : EIATTR_MERCURY_ISA_VERSION
	.align		4
        /*0034*/ 	.byte	0x03, 0x5f
        /*0036*/ 	.short	0x0101


	//----- nvinfo : EIATTR_VRC_CTA_INIT_COUNT
	.align		4
        /*0038*/ 	.byte	0x02, 0x4a
	.zero		1
	.zero		1


	//----- nvinfo : EIATTR_EXIT_INSTR_OFFSETS
	.align		4
        /*003c*/ 	.byte	0x04, 0x1c
        /*003e*/ 	.short	(.L_13 - .L_12)


	//   ....[0]....
.L_12:
        /*0040*/ 	.word	0x00000210


	//   ....[1]....
        /*0044*/ 	.word	0x000003b0


	//   ....[2]....
        /*0048*/ 	.word	0x00000400


	//----- nvinfo : EIATTR_CBANK_PARAM_SIZE
	.align		4
.L_13:
        /*004c*/ 	.byte	0x03, 0x19
        /*004e*/ 	.short	0x0010


	//----- nvinfo : EIATTR_PARAM_CBANK
	.align		4
        /*0050*/ 	.byte	0x04, 0x0a
        /*0052*/ 	.short	(.L_15 - .L_14)
	.align		4
.L_14:
        /*0054*/ 	.word	index@(.nv.constant0._Z6reducePfS_)
        /*0058*/ 	.short	0x0380
        /*005a*/ 	.short	0x0010


	//----- nvinfo : EIATTR_SW_WAR
	.align		4
.L_15:
        /*005c*/ 	.byte	0x04, 0x36
        /*005e*/ 	.short	(.L_17 - .L_16)
.L_16:
        /*0060*/ 	.word	0x00000008
.L_17:


//--------------------- .nv.callgraph             --------------------------
	.section	.nv.callgraph,"",@"SHT_CUDA_CALLGRAPH"
	.align	4
	.sectionentsize	8
	.align		4
        /*0000*/ 	.word	0x00000000
	.align		4
        /*0004*/ 	.word	0xffffffff
	.align		4
        /*0008*/ 	.word	0x00000000
	.align		4
        /*000c*/ 	.word	0xfffffffe
	.align		4
        /*0010*/ 	.word	0x00000000
	.align		4
        /*0014*/ 	.word	0xfffffffd
	.align		4
        /*0018*/ 	.word	0x00000000
	.align		4
        /*001c*/ 	.word	0xfffffffc


//--------------------- .text._Z6reducePfS_       --------------------------
	.section	.text._Z6reducePfS_,"ax",@progbits
	.align	128
        .global         _Z6reducePfS_
        .type           _Z6reducePfS_,@function
        .size           _Z6reducePfS_,(.L_x_1 - _Z6reducePfS_)
        .other          _Z6reducePfS_,@"STO_CUDA_ENTRY STV_DEFAULT"
_Z6reducePfS_:
.text._Z6reducePfS_:
[----:B------:R-:W-:Y:S01]  /*0000*/  LDC R1, c[0x0][0x37c] ;  /* 0x0000df00ff017b82 */ /* 0x000fe20000000800 */
[----:B------:R-:W0:Y:S07]  /*0010*/  S2R R0, SR_CTAID.X ;  /* 0x0000000000007919 */ /* 0x000e2e0000002500 */
[----:B------:R-:W0:Y:S01]  /*0020*/  LDC R7, c[0x0][0x360] ;  /* 0x0000d800ff077b82 */ /* 0x000e220000000800 */
[----:B------:R-:W1:Y:S01]  /*0030*/  LDCU.64 UR6, c[0x0][0x358] ;  /* 0x00006b00ff0677ac */ /* 0x000e620008000a00 */
[----:B------:R-:W2:Y:S06]  /*0040*/  S2R R2, SR_TID.X ;  /* 0x0000000000027919 */ /* 0x000eac0000002100 */
[----:B------:R-:W3:Y:S01]  /*0050*/  LDC.64 R4, c[0x0][0x380] ;  /* 0x0000e000ff047b82 */ /* 0x000ee20000000a00 */
[----:B0-----:R-:W-:-:S05]  /*0060*/  IMAD R3, R7, R0, RZ ;  /* 0x0000000007037224 */ /* 0x001fca00078e02ff */
[----:B------:R-:W-:-:S05]  /*0070*/  SHF.L.U32 R3, R3, 0x1, RZ ;  /* 0x0000000103037819 */ /* 0x000fca00000006ff */
[----:B---3--:R-:W-:-:S04]  /*0080*/  IMAD.WIDE.U32 R4, R3, 0x4, R4 ;  /* 0x0000000403047825 */ /* 0x008fc800078e0004 */
[----:B--2---:R-:W-:-:S04]  /*0090*/  IMAD.WIDE.U32 R4, R2, 0x4, R4 ;  /* 0x0000000402047825 */ /* 0x004fc800078e0004 */
[----:B------:R-:W-:Y:S02]  /*00a0*/  IMAD.WIDE R6, R7, 0x4, R4 ;  /* 0x0000000407067825 */ /* 0x000fe400078e0204 */
[----:B-1----:R-:W2:Y:S04]  /*00b0*/  LDG.E R4, desc[UR6][R4.64] ;  /* 0x0000000604047981 */ /* 0x002ea8000c1e1900 */
[----:B------:R-:W2:Y:S01]  /*00c0*/  LDG.E R7, desc[UR6][R6.64] ;  /* 0x0000000606077981 */ /* 0x000ea2000c1e1900 */
[----:B------:R-:W0:Y:S01]  /*00d0*/  S2UR UR5, SR_CgaCtaId ;  /* 0x00000000000579c3 */ /* 0x000e220000008800 */
[----:B------:R-:W-:Y:S01]  /*00e0*/  UMOV UR4, 0x400 ;  /* 0x0000040000047882 */ /* 0x000fe20000000000 */
[C---:B------:R-:W-:Y:S02]  /*00f0*/  ISETP.GT.U32.AND P1, PT, R2.reuse, 0x7f, PT ;  /* 0x0000007f0200780c */ /* 0x040fe40003f24070 */
[----:B------:R-:W-:Y:S01]  /*0100*/  ISETP.GT.U32.AND P0, PT, R2, 0x3f, PT ;  /* 0x0000003f0200780c */ /* 0x000fe20003f04070 */
[----:B0-----:R-:W-:-:S06]  /*0110*/  ULEA UR4, UR5, UR4, 0x18 ;  /* 0x0000000405047291 */ /* 0x001fcc000f8ec0ff */
[----:B------:R-:W-:Y:S01]  /*0120*/  LEA R3, R2, UR4, 0x2 ;  /* 0x0000000402037c11 */ /* 0x000fe2000f8e10ff */
[----:B--2---:R-:W-:-:S05]  /*0130*/  FADD R8, R4, R7 ;  /* 0x0000000704087221 */ /* 0x004fca0000000000 */
[----:B------:R-:W-:Y:S01]  /*0140*/  STS [R3], R8 ;  /* 0x0000000803007388 */ /* 0x000fe20000000800 */
[----:B------:R-:W-:Y:S06]  /*0150*/  BAR.SYNC.DEFER_BLOCKING 0x0 ;  /* 0x0000000000007b1d */ /* 0x000fec0000010000 */
[----:B------:R-:W-:Y:S04]  /*0160*/  @!P1 LDS R9, [R3+0x200] ;  /* 0x0002000003099984 */ /* 0x000fe80000000800 */
[----:B------:R-:W0:Y:S02]  /*0170*/  @!P1 LDS R4, [R3] ;  /* 0x0000000003049984 */ /* 0x000e240000000800 */
[----:B0-----:R-:W-:-:S05]  /*0180*/  @!P1 FADD R4, R9, R4 ;  /* 0x0000000409049221 */ /* 0x001fca0000000000 */
[----:B------:R-:W-:Y:S01]  /*0190*/  @!P1 STS [R3], R4 ;  /* 0x0000000403009388 */ /* 0x000fe20000000800 */
[----:B------:R-:W-:Y:S01]  /*01a0*/  BAR.SYNC.DEFER_BLOCKING 0x0 ;  /* 0x0000000000007b1d */ /* 0x000fe20000010000 */
[----:B------:R-:W-:-:S05]  /*01b0*/  ISETP.GT.U32.AND P1, PT, R2, 0x1f, PT ;  /* 0x0000001f0200780c */ /* 0x000fca0003f24070 */
[----:B------:R-:W-:Y:S04]  /*01c0*/  @!P0 LDS R5, [R3+0x100] ;  /* 0x0001000003058984 */ /* 0x000fe80000000800 */
[----:B------:R-:W0:Y:S02]  /*01d0*/  @!P0 LDS R6, [R3] ;  /* 0x0000000003068984 */ /* 0x000e240000000800 */
[----:B0-----:R-:W-:-:S05]  /*01e0*/  @!P0 FADD R6, R5, R6 ;  /* 0x0000000605068221 */ /* 0x001fca0000000000 */
[----:B------:R0:W-:Y:S01]  /*01f0*/  @!P0 STS [R3], R6 ;  /* 0x0000000603008388 */ /* 0x0001e20000000800 */
[----:B------:R-:W-:Y:S06]  /*0200*/  BAR.SYNC.DEFER_BLOCKING 0x0 ;  /* 0x0000000000007b1d */ /* 0x000fec0000010000 */
[----:B------:R-:W-:Y:S05]  /*0210*/  @P1 EXIT ;  /* 0x000000000000194d */ /* 0x000fea0003800000 */
[----:B------:R-:W-:Y:S01]  /*0220*/  LDS R4, [R3+0x80] ;  /* 0x0000800003047984 */ /* 0x000fe20000000800 */
[----:B------:R-:W-:-:S03]  /*0230*/  ISETP.NE.AND P0, PT, R2, RZ, PT ;  /* 0x000000ff0200720c */ /* 0x000fc60003f05270 */
[----:B------:R-:W1:Y:S02]  /*0240*/  LDS R5, [R3] ;  /* 0x0000000003057984 */ /* 0x000e640000000800 */
[----:B-1----:R-:W-:-:S05]  /*0250*/  FADD R4, R4, R5 ;  /* 0x0000000504047221 */ /* 0x002fca0000000000 */
[----:B------:R-:W-:Y:S04]  /*0260*/  STS [R3], R4 ;  /* 0x0000000403007388 */ /* 0x000fe80000000800 */
[----:B------:R-:W-:Y:S04]  /*0270*/  LDS R5, [R3+0x40] ;  /* 0x0000400003057984 */ /* 0x000fe80000000800 */
[----:B0-----:R-:W0:Y:S02]  /*0280*/  LDS R6, [R3] ;  /* 0x0000000003067984 */ /* 0x001e240000000800 */
[----:B0-----:R-:W-:-:S05]  /*0290*/  FADD R6, R5, R6 ;  /* 0x0000000605067221 */ /* 0x001fca0000000000 */
[----:B------:R-:W-:Y:S04]  /*02a0*/  STS [R3], R6 ;  /* 0x0000000603007388 */ /* 0x000fe80000000800 */
[----:B------:R-:W-:Y:S04]  /*02b0*/  LDS R5, [R3+0x20] ;  /* 0x0000200003057984 */ /* 0x000fe80000000800 */
[----:B------:R-:W0:Y:S02]  /*02c0*/  LDS R8, [R3] ;  /* 0x0000000003087984 */ /* 0x000e240000000800 */
        /* <DEDUP_REMOVED lines=13> */
[----:B------:R0:W-:Y:S01]  /*03a0*/  STS [R3], R6 ;  /* 0x0000000603007388 */ /* 0x0001e20000000800 */
[----:B------:R-:W-:Y:S05]  /*03b0*/  @P0 EXIT ;  /* 0x000000000000094d */ /* 0x000fea0003800000 */
[----:B------:R-:W1:Y:S01]  /*03c0*/  LDS R5, [UR4] ;  /* 0x00000004ff057984 */ /* 0x000e620008000800 */
[----:B0-----:R-:W0:Y:S02]  /*03d0*/  LDC.64 R2, c[0x0][0x388] ;  /* 0x0000e200ff027b82 */ /* 0x001e240000000a00 */
[----:B0-----:R-:W-:-:S05]  /*03e0*/  IMAD.WIDE.U32 R2, R0, 0x4, R2 ;  /* 0x0000000400027825 */ /* 0x001fca00078e0002 */
[----:B-1----:R-:W-:Y:S01]  /*03f0*/  STG.E desc[UR6][R2.64], R5 ;  /* 0x0000000502007986 */ /* 0x002fe2000c101906 */
[----:B------:R-:W-:Y:S05]  /*0400*/  EXIT ;  /* 0x000000000000794d */ /* 0x000fea0003800000 */
.L_x_0:
[----:B------:R-:W-:-:S00]  /*0410*/  BRA `(.L_x_0) ;  /* 0xfffffffc00fc7947 */ /* 0x000fc0000383ffff */
[----:B------:R-:W-:-:S00]  /*0420*/  NOP ;  /* 0x0000000000007918 */ /* 0x000fc00000000000 */
        /* <DEDUP_REMOVED lines=13> */
.L_x_1:


//--------------------- .nv.shared._Z6reducePfS_  --------------------------
	.section	.nv.shared._Z6reducePfS_,"aw",@nobits
	.sectionflags	@""
	.align	4
.nv.shared._Z6reducePfS_:
	.zero		2048


//--------------------- .nv.shared.reserved.0     --------------------------
	.section	.nv.shared.reserved.0,"aw",@nobits
	.weak		__nv_reservedSMEM_offset_0_alias
	.size		__nv_reservedSMEM_offset_0_alias, 0, 64
	.other		__nv_reservedSMEM_offset_0_alias,@"STO_CUDA_RESERVED_SHARED STV_DEFAULT"
__nv_reservedSMEM_offset_0_alias:
	.zero		0
	.zero		64


//--------------------- .nv.constant0._Z6reducePfS_ --------------------------
	.section	.nv.constant0._Z6reducePfS_,"a",@progbits
	.sectionflags	@""
	.align	4
.nv.constant0._Z6reducePfS_:
	.zero		912


//--------------------- SYMBOLS --------------------------

	.type		.nv.reservedSmem.offset0,@object
	.size		.nv.reservedSmem.offset0,0x4
	.type		.nv.reservedSmem.cap,@object
	.size		.nv.reservedSmem.cap,0x4
